//
// Generated by NVIDIA NVVM Compiler
//
// Compiler Build ID: CL-36424714
// Cuda compilation tools, release 13.0, V13.0.88
// Based on NVVM 20.0.0
//

.version 9.0
.target sm_100
.address_size 64

	// .globl	_Z14multiplicationPiS_S_i

.visible .entry _Z14multiplicationPiS_S_i(
	.param .u64 .ptr .align 1 _Z14multiplicationPiS_S_i_param_0,
	.param .u64 .ptr .align 1 _Z14multiplicationPiS_S_i_param_1,
	.param .u64 .ptr .align 1 _Z14multiplicationPiS_S_i_param_2,
	.param .u32 _Z14multiplicationPiS_S_i_param_3
)
{
	.reg .pred 	%p<10>;
	.reg .b32 	%r<105>;
	.reg .b64 	%rd<67>;

	ld.param.u64 	%rd14, [_Z14multiplicationPiS_S_i_param_0];
	ld.param.u64 	%rd15, [_Z14multiplicationPiS_S_i_param_1];
	ld.param.u32 	%r30, [_Z14multiplicationPiS_S_i_param_3];
	cvta.to.global.u64 	%rd1, %rd15;
	cvta.to.global.u64 	%rd2, %rd14;
	mov.u32 	%r31, %ctaid.y;
	mov.u32 	%r32, %ntid.y;
	mov.u32 	%r33, %tid.y;
	mad.lo.s32 	%r1, %r31, %r32, %r33;
	mov.u32 	%r34, %ctaid.x;
	mov.u32 	%r35, %ntid.x;
	mov.u32 	%r36, %tid.x;
	mad.lo.s32 	%r2, %r34, %r35, %r36;
	max.s32 	%r37, %r1, %r2;
	setp.ge.s32 	%p1, %r37, %r30;
	@%p1 bra 	$L__BB0_13;
	mul.lo.s32 	%r3, %r30, %r1;
	and.b32  	%r4, %r30, 7;
	setp.lt.u32 	%p2, %r30, 8;
	mov.b32 	%r99, 0;
	mov.u32 	%r104, %r99;
	@%p2 bra 	$L__BB0_4;
	and.b32  	%r99, %r30, 2147483640;
	neg.s32 	%r93, %r99;
	mul.wide.s32 	%rd16, %r30, 4;
	add.s64 	%rd3, %rd1, %rd16;
	shl.b32 	%r7, %r30, 3;
	mul.wide.s32 	%rd17, %r30, 8;
	add.s64 	%rd4, %rd1, %rd17;
	mul.wide.s32 	%rd18, %r30, 12;
	add.s64 	%rd5, %rd1, %rd18;
	mul.wide.s32 	%rd19, %r30, 16;
	add.s64 	%rd6, %rd1, %rd19;
	mul.wide.s32 	%rd20, %r30, 20;
	add.s64 	%rd7, %rd1, %rd20;
	mul.wide.s32 	%rd21, %r30, 24;
	add.s64 	%rd8, %rd1, %rd21;
	mul.wide.s32 	%rd22, %r30, 28;
	add.s64 	%rd9, %rd1, %rd22;
	mul.wide.u32 	%rd23, %r3, 4;
	add.s64 	%rd24, %rd23, %rd2;
	add.s64 	%rd66, %rd24, 16;
	mov.b32 	%r104, 0;
	mov.u32 	%r92, %r2;
$L__BB0_3:
	.pragma "nounroll";
	mul.wide.s32 	%rd25, %r92, 4;
	add.s64 	%rd26, %rd3, %rd25;
	add.s64 	%rd27, %rd4, %rd25;
	add.s64 	%rd28, %rd5, %rd25;
	add.s64 	%rd29, %rd6, %rd25;
	add.s64 	%rd30, %rd7, %rd25;
	add.s64 	%rd31, %rd8, %rd25;
	add.s64 	%rd32, %rd9, %rd25;
	add.s64 	%rd33, %rd1, %rd25;
	ld.global.u32 	%r41, [%rd66+-16];
	ld.global.u32 	%r42, [%rd33];
	mad.lo.s32 	%r43, %r42, %r41, %r104;
	ld.global.u32 	%r44, [%rd66+-12];
	ld.global.u32 	%r45, [%rd26];
	mad.lo.s32 	%r46, %r45, %r44, %r43;
	ld.global.u32 	%r47, [%rd66+-8];
	ld.global.u32 	%r48, [%rd27];
	mad.lo.s32 	%r49, %r48, %r47, %r46;
	ld.global.u32 	%r50, [%rd66+-4];
	ld.global.u32 	%r51, [%rd28];
	mad.lo.s32 	%r52, %r51, %r50, %r49;
	ld.global.u32 	%r53, [%rd66];
	ld.global.u32 	%r54, [%rd29];
	mad.lo.s32 	%r55, %r54, %r53, %r52;
	ld.global.u32 	%r56, [%rd66+4];
	ld.global.u32 	%r57, [%rd30];
	mad.lo.s32 	%r58, %r57, %r56, %r55;
	ld.global.u32 	%r59, [%rd66+8];
	ld.global.u32 	%r60, [%rd31];
	mad.lo.s32 	%r61, %r60, %r59, %r58;
	ld.global.u32 	%r62, [%rd66+12];
	ld.global.u32 	%r63, [%rd32];
	mad.lo.s32 	%r104, %r63, %r62, %r61;
	add.s32 	%r93, %r93, 8;
	add.s32 	%r92, %r92, %r7;
	add.s64 	%rd66, %rd66, 32;
	setp.ne.s32 	%p3, %r93, 0;
	@%p3 bra 	$L__BB0_3;
$L__BB0_4:
	setp.eq.s32 	%p4, %r4, 0;
	@%p4 bra 	$L__BB0_12;
	and.b32  	%r17, %r30, 3;
	setp.lt.u32 	%p5, %r4, 4;
	@%p5 bra 	$L__BB0_7;
	add.s32 	%r65, %r99, %r3;
	mul.wide.u32 	%rd34, %r65, 4;
	add.s64 	%rd35, %rd2, %rd34;
	ld.global.u32 	%r66, [%rd35];
	mad.lo.s32 	%r67, %r99, %r30, %r2;
	mul.wide.s32 	%rd36, %r67, 4;
	add.s64 	%rd37, %rd1, %rd36;
	ld.global.u32 	%r68, [%rd37];
	mad.lo.s32 	%r69, %r68, %r66, %r104;
	cvt.u64.u32 	%rd38, %r3;
	cvt.u64.u32 	%rd39, %r99;
	add.s64 	%rd40, %rd39, %rd38;
	shl.b64 	%rd41, %rd40, 2;
	add.s64 	%rd42, %rd2, %rd41;
	ld.global.u32 	%r70, [%rd42+4];
	mul.wide.s32 	%rd43, %r30, 4;
	add.s64 	%rd44, %rd37, %rd43;
	ld.global.u32 	%r71, [%rd44];
	mad.lo.s32 	%r72, %r71, %r70, %r69;
	ld.global.u32 	%r73, [%rd42+8];
	add.s64 	%rd45, %rd44, %rd43;
	ld.global.u32 	%r74, [%rd45];
	mad.lo.s32 	%r75, %r74, %r73, %r72;
	ld.global.u32 	%r76, [%rd42+12];
	add.s64 	%rd46, %rd45, %rd43;
	ld.global.u32 	%r77, [%rd46];
	mad.lo.s32 	%r104, %r77, %r76, %r75;
	add.s32 	%r99, %r99, 4;
$L__BB0_7:
	setp.eq.s32 	%p6, %r17, 0;
	@%p6 bra 	$L__BB0_12;
	setp.eq.s32 	%p7, %r17, 1;
	@%p7 bra 	$L__BB0_10;
	add.s32 	%r79, %r99, %r3;
	mul.wide.u32 	%rd47, %r79, 4;
	add.s64 	%rd48, %rd2, %rd47;
	ld.global.u32 	%r80, [%rd48];
	mad.lo.s32 	%r81, %r99, %r30, %r2;
	mul.wide.s32 	%rd49, %r81, 4;
	add.s64 	%rd50, %rd1, %rd49;
	ld.global.u32 	%r82, [%rd50];
	mad.lo.s32 	%r83, %r82, %r80, %r104;
	cvt.u64.u32 	%rd51, %r3;
	cvt.u64.u32 	%rd52, %r99;
	add.s64 	%rd53, %rd52, %rd51;
	shl.b64 	%rd54, %rd53, 2;
	add.s64 	%rd55, %rd2, %rd54;
	ld.global.u32 	%r84, [%rd55+4];
	mul.wide.s32 	%rd56, %r30, 4;
	add.s64 	%rd57, %rd50, %rd56;
	ld.global.u32 	%r85, [%rd57];
	mad.lo.s32 	%r104, %r85, %r84, %r83;
	add.s32 	%r99, %r99, 2;
$L__BB0_10:
	and.b32  	%r86, %r30, 1;
	setp.eq.b32 	%p8, %r86, 1;
	not.pred 	%p9, %p8;
	@%p9 bra 	$L__BB0_12;
	add.s32 	%r87, %r99, %r3;
	mul.wide.u32 	%rd58, %r87, 4;
	add.s64 	%rd59, %rd2, %rd58;
	ld.global.u32 	%r88, [%rd59];
	mad.lo.s32 	%r89, %r99, %r30, %r2;
	mul.wide.s32 	%rd60, %r89, 4;
	add.s64 	%rd61, %rd1, %rd60;
	ld.global.u32 	%r90, [%rd61];
	mad.lo.s32 	%r104, %r90, %r88, %r104;
$L__BB0_12:
	ld.param.u64 	%rd65, [_Z14multiplicationPiS_S_i_param_2];
	add.s32 	%r91, %r3, %r2;
	cvta.to.global.u64 	%rd62, %rd65;
	mul.wide.s32 	%rd63, %r91, 4;
	add.s64 	%rd64, %rd62, %rd63;
	st.global.u32 	[%rd64], %r104;
$L__BB0_13:
	ret;

}


// ===== COMPILED SASS (sm_100) =====

	.target	sm_100

	.elftype	@"ET_EXEC"


//--------------------- .note.nv.tkinfo           --------------------------
	.section	.note.nv.tkinfo,"",@"SHT_NOTE"
	.sectionflags	@"SHF_NOTE_NV_TKINFO"
	.tkinfo
        /*0018*/ 	.word	0x00000002
        /*0030*/ 	.string	""
        /*0030*/ 	.string	"ptxas"
        /*0030*/ 	.string	"Cuda compilation tools, release 13.0, V13.0.88"
        /*0030*/ 	.string	"Build cuda_13.0.r13.0/compiler.36424714_0"
        /*0030*/ 	.string	"-arch sm_100 -m 64 "



//--------------------- .note.nv.cuinfo           --------------------------
	.section	.note.nv.cuinfo,"",@"SHT_NOTE"
	.sectionflags	@"SHF_NOTE_NV_CUINFO"
        /*0018*/ 	.short	0x0002
        /*001a*/ 	.short	0x0064
        /*001c*/ 	.short	0x0082
	.zero		2


//--------------------- .nv.info                  --------------------------
	.section	.nv.info,"",@"SHT_CUDA_INFO"
	.align	4


	//----- nvinfo : EIATTR_REGCOUNT
	.align		4
        /*0000*/ 	.byte	0x04, 0x2f
        /*0002*/ 	.short	(.L_1 - .L_0)
	.align		4
.L_0:
        /*0004*/ 	.word	index@(_Z14multiplicationPiS_S_i)
        /*0008*/ 	.word	0x0000001e


	//----- nvinfo : EIATTR_FRAME_SIZE
	.align		4
.L_1:
        /*000c*/ 	.byte	0x04, 0x11
        /*000e*/ 	.short	(.L_3 - .L_2)
	.align		4
.L_2:
        /*0010*/ 	.word	index@(_Z14multiplicationPiS_S_i)
        /*0014*/ 	.word	0x00000000


	//----- nvinfo : EIATTR_MIN_STACK_SIZE
	.align		4
.L_3:
        /*0018*/ 	.byte	0x04, 0x12
        /*001a*/ 	.short	(.L_5 - .L_4)
	.align		4
.L_4:
        /*001c*/ 	.word	index@(_Z14multiplicationPiS_S_i)
        /*0020*/ 	.word	0x00000000
.L_5:


//--------------------- .nv.compat                --------------------------
	.section	.nv.compat,"",@"SHT_CUDA_COMPAT_INFO"
	.align	4
        /*0000*/ 	.byte	0x02, 0x09, 0x00, 0x00, 0x02, 0x02, 0x01, 0x00, 0x02, 0x05, 0x05, 0x00, 0x03, 0x07, 0x01, 0x01
        /*0010*/ 	.byte	0x02, 0x03, 0x00, 0x00, 0x02, 0x06, 0x01, 0x00, 0x04, 0x0b, 0x08, 0x00, 0x09, 0x00, 0x00, 0x00
        /*0020*/ 	.byte	0x00, 0x00, 0x00, 0x00


//--------------------- .nv.info._Z14multiplicationPiS_S_i --------------------------
	.section	.nv.info._Z14multiplicationPiS_S_i,"",@"SHT_CUDA_INFO"
	.sectionflags	@""
	.align	4


	//----- nvinfo : EIATTR_CUDA_API_VERSION
	.align		4
        /*0000*/ 	.byte	0x04, 0x37
        /*0002*/ 	.short	(.L_7 - .L_6)
.L_6:
        /*0004*/ 	.word	0x00000082


	//----- nvinfo : EIATTR_KPARAM_INFO
	.align		4
.L_7:
        /*0008*/ 	.byte	0x04, 0x17
        /*000a*/ 	.short	(.L_9 - .L_8)
.L_8:
        /*000c*/ 	.word	0x00000000
        /*0010*/ 	.short	0x0003
        /*0012*/ 	.short	0x0018
        /*0014*/ 	.byte	0x00, 0xf0, 0x11, 0x00


	//----- nvinfo : EIATTR_KPARAM_INFO
	.align		4
.L_9:
        /*0018*/ 	.byte	0x04, 0x17
        /*001a*/ 	.short	(.L_11 - .L_10)
.L_10:
        /*001c*/ 	.word	0x00000000
        /*0020*/ 	.short	0x0002
        /*0022*/ 	.short	0x0010
        /*0024*/ 	.byte	0x00, 0xf5, 0x21, 0x00


	//----- nvinfo : EIATTR_KPARAM_INFO
	.align		4
.L_11:
        /*0028*/ 	.byte	0x04, 0x17
        /*002a*/ 	.short	(.L_13 - .L_12)
.L_12:
        /*002c*/ 	.word	0x00000000
        /*0030*/ 	.short	0x0001
        /*0032*/ 	.short	0x0008
        /*0034*/ 	.byte	0x00, 0xf5, 0x21, 0x00


	//----- nvinfo : EIATTR_KPARAM_INFO
	.align		4
.L_13:
        /*0038*/ 	.byte	0x04, 0x17
        /*003a*/ 	.short	(.L_15 - .L_14)
.L_14:
        /*003c*/ 	.word	0x00000000
        /*0040*/ 	.short	0x0000
        /*0042*/ 	.short	0x0000
        /*0044*/ 	.byte	0x00, 0xf5, 0x21, 0x00


	//----- nvinfo : EIATTR_SPARSE_MMA_MASK
	.align		4
.L_15:
        /*0048*/ 	.byte	0x03, 0x50
        /*004a*/ 	.short	0x0000


	//----- nvinfo : EIATTR_MAXREG_COUNT
	.align		4
        /*004c*/ 	.byte	0x03, 0x1b
        /*004e*/ 	.short	0x00ff


	//----- nvinfo : EIATTR_MERCURY_ISA_VERSION
	.align		4
        /*0050*/ 	.byte	0x03, 0x5f
        /*0052*/ 	.short	0x0101


	//----- nvinfo : EIATTR_VRC_CTA_INIT_COUNT
	.align		4
        /*0054*/ 	.byte	0x02, 0x4a
	.zero		1
	.zero		1


	//----- nvinfo : EIATTR_EXIT_INSTR_OFFSETS
	.align		4
        /*0058*/ 	.byte	0x04, 0x1c
        /*005a*/ 	.short	(.L_17 - .L_16)


	//   ....[0]....
.L_16:
        /*005c*/ 	.word	0x000000c0


	//   ....[1]....
        /*0060*/ 	.word	0x00000a90


	//----- nvinfo : EIATTR_CBANK_PARAM_SIZE
	.align		4
.L_17:
        /*0064*/ 	.byte	0x03, 0x19
        /*0066*/ 	.short	0x001c


	//----- nvinfo : EIATTR_PARAM_CBANK
	.align		4
        /*0068*/ 	.byte	0x04, 0x0a
        /*006a*/ 	.short	(.L_19 - .L_18)
	.align		4
.L_18:
        /*006c*/ 	.word	index@(.nv.constant0._Z14multiplicationPiS_S_i)
        /*0070*/ 	.short	0x0380
        /*0072*/ 	.short	0x001c


	//----- nvinfo : EIATTR_SW_WAR
	.align		4
.L_19:
        /*0074*/ 	.byte	0x04, 0x36
        /*0076*/ 	.short	(.L_21 - .L_20)
.L_20:
        /*0078*/ 	.word	0x00000008
.L_21:


//--------------------- .nv.callgraph             --------------------------
	.section	.nv.callgraph,"",@"SHT_CUDA_CALLGRAPH"
	.align	4
	.sectionentsize	8
	.align		4
        /*0000*/ 	.word	0x00000000
	.align		4
        /*0004*/ 	.word	0xffffffff
	.align		4
        /*0008*/ 	.word	0x00000000
	.align		4
        /*000c*/ 	.word	0xfffffffe
	.align		4
        /*0010*/ 	.word	0x00000000
	.align		4
        /*0014*/ 	.word	0xfffffffd
	.align		4
        /*0018*/ 	.word	0x00000000
	.align		4
        /*001c*/ 	.word	0xfffffffc


//--------------------- .text._Z14multiplicationPiS_S_i --------------------------
	.section	.text._Z14multiplicationPiS_S_i,"ax",@progbits
	.align	128
        .global         _Z14multiplicationPiS_S_i
        .type           _Z14multiplicationPiS_S_i,@function
        .size           _Z14multiplicationPiS_S_i,(.L_x_5 - _Z14multiplicationPiS_S_i)
        .other          _Z14multiplicationPiS_S_i,@"STO_CUDA_ENTRY STV_DEFAULT"
_Z14multiplicationPiS_S_i:
.text._Z14multiplicationPiS_S_i:
[----:B------:R-:W-:Y:S01]  /*0000*/  LDC R1, c[0x0][0x37c] ;  /* 0x0000df00ff017b82 */ /* 0x000fe20000000800 */
[----:B------:R-:W0:Y:S07]  /*0010*/  S2R R0, SR_TID.Y ;  /* 0x0000000000007919 */ /* 0x000e2e0000002200 */
[----:B------:R-:W0:Y:S01]  /*0020*/  S2UR UR4, SR_CTAID.Y ;  /* 0x00000000000479c3 */ /* 0x000e220000002600 */
[----:B------:R-:W1:Y:S01]  /*0030*/  LDCU UR20, c[0x0][0x398] ;  /* 0x00007300ff1477ac */ /* 0x000e620008000800 */
[----:B------:R-:W2:Y:S06]  /*0040*/  S2R R3, SR_TID.X ;  /* 0x0000000000037919 */ /* 0x000eac0000002100 */
[----:B------:R-:W0:Y:S08]  /*0050*/  LDC R13, c[0x0][0x364] ;  /* 0x0000d900ff0d7b82 */ /* 0x000e300000000800 */
[----:B------:R-:W2:Y:S08]  /*0060*/  S2UR UR5, SR_CTAID.X ;  /* 0x00000000000579c3 */ /* 0x000eb00000002500 */
[----:B------:R-:W2:Y:S01]  /*0070*/  LDC R2, c[0x0][0x360] ;  /* 0x0000d800ff027b82 */ /* 0x000ea20000000800 */
[----:B0-----:R-:W-:-:S02]  /*0080*/  IMAD R13, R13, UR4, R0 ;  /* 0x000000040d0d7c24 */ /* 0x001fc4000f8e0200 */
[----:B--2---:R-:W-:-:S05]  /*0090*/  IMAD R0, R2, UR5, R3 ;  /* 0x0000000502007c24 */ /* 0x004fca000f8e0203 */
[----:B------:R-:W-:-:S04]  /*00a0*/  VIMNMX R2, PT, PT, R13, R0, !PT ;  /* 0x000000000d027248 */ /* 0x000fc80007fe0100 */
[----:B-1----:R-:W-:-:S13]  /*00b0*/  ISETP.GE.AND P0, PT, R2, UR20, PT ;  /* 0x0000001402007c0c */ /* 0x002fda000bf06270 */
[----:B------:R-:W-:Y:S05]  /*00c0*/  @P0 EXIT ;  /* 0x000000000000094d */ /* 0x000fea0003800000 */
[----:B------:R-:W-:Y:S01]  /*00d0*/  UISETP.GE.U32.AND UP0, UPT, UR20, 0x8, UPT ;  /* 0x000000081400788c */ /* 0x000fe2000bf06070 */
[----:B------:R-:W-:Y:S02]  /*00e0*/  HFMA2 R12, -RZ, RZ, 0, 0 ;  /* 0x00000000ff0c7431 */ /* 0x000fe400000001ff */
[----:B------:R-:W-:Y:S01]  /*00f0*/  IMAD R13, R13, UR20, RZ ;  /* 0x000000140d0d7c24 */ /* 0x000fe2000f8e02ff */
[----:B------:R-:W-:Y:S01]  /*0100*/  UMOV UR4, URZ ;  /* 0x000000ff00047c82 */ /* 0x000fe20008000000 */
[----:B------:R-:W0:Y:S04]  /*0110*/  LDCU.64 UR18, c[0x0][0x358] ;  /* 0x00006b00ff1277ac */ /* 0x000e280008000a00 */
[----:B------:R-:W-:Y:S05]  /*0120*/  BRA.U !UP0, `(.L_x_0) ;  /* 0x0000000508047547 */ /* 0x000fea000b800000 */
[----:B------:R-:W1:Y:S01]  /*0130*/  LDCU.128 UR24, c[0x0][0x380] ;  /* 0x00007000ff1877ac */ /* 0x000e620008000c00 */
[----:B------:R-:W-:Y:S02]  /*0140*/  MOV R12, RZ ;  /* 0x000000ff000c7202 */ /* 0x000fe40000000f00 */
[----:B------:R-:W-:Y:S01]  /*0150*/  MOV R14, R0 ;  /* 0x00000000000e7202 */ /* 0x000fe20000000f00 */
[----:B------:R-:W-:-:S04]  /*0160*/  ULOP3.LUT UR4, UR20, 0x7ffffff8, URZ, 0xc0, !UPT ;  /* 0x7ffffff814047892 */ /* 0x000fc8000f8ec0ff */
[----:B------:R-:W-:Y:S01]  /*0170*/  UIADD3 UR5, UPT, UPT, -UR4, URZ, URZ ;  /* 0x000000ff04057290 */ /* 0x000fe2000fffe1ff */
[----:B-1----:R-:W-:Y:S01]  /*0180*/  MOV R2, UR24 ;  /* 0x0000001800027c02 */ /* 0x002fe20008000f00 */
[----:B------:R-:W-:Y:S01]  /*0190*/  UIMAD.WIDE UR6, UR20, 0x8, UR26 ;  /* 0x00000008140678a5 */ /* 0x000fe2000f8e021a */
[----:B------:R-:W-:Y:S01]  /*01a0*/  MOV R3, UR25 ;  /* 0x0000001900037c02 */ /* 0x000fe20008000f00 */
[----:B------:R-:W-:Y:S02]  /*01b0*/  UIMAD.WIDE UR8, UR20, 0xc, UR26 ;  /* 0x0000000c140878a5 */ /* 0x000fe4000f8e021a */
[----:B------:R-:W-:Y:S01]  /*01c0*/  UIMAD.WIDE UR10, UR20, 0x10, UR26 ;  /* 0x00000010140a78a5 */ /* 0x000fe2000f8e021a */
[----:B------:R-:W-:Y:S01]  /*01d0*/  IMAD.WIDE.U32 R2, R13, 0x4, R2 ;  /* 0x000000040d027825 */ /* 0x000fe200078e0002 */
[----:B------:R-:W-:Y:S02]  /*01e0*/  UIMAD.WIDE UR12, UR20, 0x14, UR26 ;  /* 0x00000014140c78a5 */ /* 0x000fe4000f8e021a */
[----:B------:R-:W-:Y:S01]  /*01f0*/  UIMAD.WIDE UR14, UR20, 0x18, UR26 ;  /* 0x00000018140e78a5 */ /* 0x000fe2000f8e021a */
[----:B------:R-:W-:Y:S01]  /*0200*/  IADD3 R2, P0, PT, R2, 0x10, RZ ;  /* 0x0000001002027810 */ /* 0x000fe20007f1e0ff */
[----:B------:R-:W-:-:S03]  /*0210*/  UIMAD.WIDE UR16, UR20, 0x1c, UR26 ;  /* 0x0000001c141078a5 */ /* 0x000fc6000f8e021a */
[----:B------:R-:W-:-:S09]  /*0220*/  IADD3.X R3, PT, PT, RZ, R3, RZ, P0, !PT ;  /* 0x00000003ff037210 */ /* 0x000fd200007fe4ff */
.L_x_1:
[----:B------:R-:W-:Y:S01]  /*0230*/  UIMAD.WIDE UR22, UR20, 0x4, UR26 ;  /* 0x00000004141678a5 */ /* 0x000fe2000f8e021a */
[----:B------:R-:W-:Y:S02]  /*0240*/  IMAD.MOV.U32 R23, RZ, RZ, 0x4 ;  /* 0x00000004ff177424 */ /* 0x000fe400078e00ff */
[----:B------:R-:W-:Y:S01]  /*0250*/  HFMA2 R11, -RZ, RZ, 0, 2.384185791015625e-07 ;  /* 0x00000004ff0b7431 */ /* 0x000fe200000001ff */
[----:B------:R-:W-:Y:S01]  /*0260*/  MOV R25, 0x4 ;  /* 0x0000000400197802 */ /* 0x000fe20000000f00 */
[----:B0-----:R-:W2:Y:S01]  /*0270*/  LDG.E R21, desc[UR18][R2.64+-0x10] ;  /* 0xfffff01202157981 */ /* 0x001ea2000c1e1900 */
[C---:B------:R-:W-:Y:S01]  /*0280*/  IMAD.WIDE R22, R14.reuse, R23, UR26 ;  /* 0x0000001a0e167e25 */ /* 0x040fe2000f8e0217 */
[----:B------:R-:W-:Y:S02]  /*0290*/  MOV R8, UR22 ;  /* 0x0000001600087c02 */ /* 0x000fe40008000f00 */
[----:B------:R-:W-:Y:S01]  /*02a0*/  MOV R9, UR23 ;  /* 0x0000001700097c02 */ /* 0x000fe20008000f00 */
[----:B------:R-:W3:Y:S02]  /*02b0*/  LDG.E R19, desc[UR18][R2.64+-0xc] ;  /* 0xfffff41202137981 */ /* 0x000ee4000c1e1900 */
[----:B------:R-:W-:-:S02]  /*02c0*/  IMAD.WIDE R8, R14, 0x4, R8 ;  /* 0x000000040e087825 */ /* 0x000fc400078e0208 */
[----:B------:R-:W2:Y:S01]  /*02d0*/  LDG.E R22, desc[UR18][R22.64] ;  /* 0x0000001216167981 */ /* 0x000ea2000c1e1900 */
[----:B------:R-:W-:Y:S01]  /*02e0*/  MOV R5, 0x4 ;  /* 0x0000000400057802 */ /* 0x000fe20000000f00 */
[C---:B------:R-:W-:Y:S02]  /*02f0*/  IMAD.WIDE R24, R14.reuse, R25, UR6 ;  /* 0x000000060e187e25 */ /* 0x040fe4000f8e0219 */
[----:B------:R0:W3:Y:S02]  /*0300*/  LDG.E R20, desc[UR18][R8.64] ;  /* 0x0000001208147981 */ /* 0x0000e4000c1e1900 */
[----:B------:R-:W-:Y:S02]  /*0310*/  IMAD.WIDE R10, R14, R11, UR8 ;  /* 0x000000080e0a7e25 */ /* 0x000fe4000f8e020b */
[----:B------:R-:W4:Y:S04]  /*0320*/  LDG.E R18, desc[UR18][R24.64] ;  /* 0x0000001218127981 */ /* 0x000f28000c1e1900 */
[----:B------:R-:W4:Y:S01]  /*0330*/  LDG.E R17, desc[UR18][R2.64+-0x8] ;  /* 0xfffff81202117981 */ /* 0x000f22000c1e1900 */
[----:B0-----:R-:W-:-:S02]  /*0340*/  HFMA2 R9, -RZ, RZ, 0, 2.384185791015625e-07 ;  /* 0x00000004ff097431 */ /* 0x001fc400000001ff */
[----:B------:R-:W-:Y:S01]  /*0350*/  IMAD.MOV.U32 R7, RZ, RZ, 0x4 ;  /* 0x00000004ff077424 */ /* 0x000fe200078e00ff */
[----:B------:R0:W5:Y:S01]  /*0360*/  LDG.E R16, desc[UR18][R10.64] ;  /* 0x000000120a107981 */ /* 0x000162000c1e1900 */
[----:B------:R-:W-:-:S03]  /*0370*/  IMAD.WIDE R4, R14, R5, UR10 ;  /* 0x0000000a0e047e25 */ /* 0x000fc6000f8e0205 */
[----:B------:R-:W5:Y:S01]  /*0380*/  LDG.E R15, desc[UR18][R2.64+-0x4] ;  /* 0xfffffc12020f7981 */ /* 0x000f62000c1e1900 */
[C---:B------:R-:W-:Y:S01]  /*0390*/  IMAD.WIDE R6, R14.reuse, R7, UR12 ;  /* 0x0000000c0e067e25 */ /* 0x040fe2000f8e0207 */
[----:B------:R-:W-:Y:S02]  /*03a0*/  MOV R27, 0x4 ;  /* 0x00000004001b7802 */ /* 0x000fe40000000f00 */
[----:B------:R1:W5:Y:S01]  /*03b0*/  LDG.E R4, desc[UR18][R4.64] ;  /* 0x0000001204047981 */ /* 0x000362000c1e1900 */
[----:B------:R-:W-:-:S03]  /*03c0*/  IMAD.WIDE R8, R14, R9, UR14 ;  /* 0x0000000e0e087e25 */ /* 0x000fc6000f8e0209 */
[----:B------:R-:W5:Y:S01]  /*03d0*/  LDG.E R23, desc[UR18][R2.64] ;  /* 0x0000001202177981 */ /* 0x000f62000c1e1900 */
[----:B0-----:R-:W-:-:S03]  /*03e0*/  IMAD.WIDE R10, R14, R27, UR16 ;  /* 0x000000100e0a7e25 */ /* 0x001fc6000f8e021b */
[----:B------:R-:W5:Y:S04]  /*03f0*/  LDG.E R7, desc[UR18][R6.64] ;  /* 0x0000001206077981 */ /* 0x000f68000c1e1900 */
[----:B------:R-:W5:Y:S04]  /*0400*/  LDG.E R24, desc[UR18][R2.64+0x4] ;  /* 0x0000041202187981 */ /* 0x000f68000c1e1900 */
[----:B------:R-:W5:Y:S04]  /*0410*/  LDG.E R8, desc[UR18][R8.64] ;  /* 0x0000001208087981 */ /* 0x000f68000c1e1900 */
[----:B------:R-:W5:Y:S04]  /*0420*/  LDG.E R25, desc[UR18][R2.64+0x8] ;  /* 0x0000081202197981 */ /* 0x000f68000c1e1900 */
[----:B------:R-:W5:Y:S04]  /*0430*/  LDG.E R10, desc[UR18][R10.64] ;  /* 0x000000120a0a7981 */ /* 0x000f68000c1e1900 */
[----:B------:R0:W5:Y:S01]  /*0440*/  LDG.E R27, desc[UR18][R2.64+0xc] ;  /* 0x00000c12021b7981 */ /* 0x000162000c1e1900 */
[----:B------:R-:W-:-:S04]  /*0450*/  UIADD3 UR5, UPT, UPT, UR5, 0x8, URZ ;  /* 0x0000000805057890 */ /* 0x000fc8000fffe0ff */
[----:B------:R-:W-:Y:S01]  /*0460*/  UISETP.NE.AND UP0, UPT, UR5, URZ, UPT ;  /* 0x000000ff0500728c */ /* 0x000fe2000bf05270 */
[----:B-1----:R-:W-:Y:S02]  /*0470*/  MOV R5, UR20 ;  /* 0x0000001400057c02 */ /* 0x002fe40008000f00 */
[----:B0-----:R-:W-:Y:S02]  /*0480*/  IADD3 R2, P0, PT, R2, 0x20, RZ ;  /* 0x0000002002027810 */ /* 0x001fe40007f1e0ff */
[----:B------:R-:W-:Y:S02]  /*0490*/  LEA R14, R5, R14, 0x3 ;  /* 0x0000000e050e7211 */ /* 0x000fe400078e18ff */
[----:B------:R-:W-:Y:S01]  /*04a0*/  IADD3.X R3, PT, PT, RZ, R3, RZ, P0, !PT ;  /* 0x00000003ff037210 */ /* 0x000fe200007fe4ff */
[----:B--2---:R-:W-:-:S04]  /*04b0*/  IMAD R21, R21, R22, R12 ;  /* 0x0000001615157224 */ /* 0x004fc800078e020c */
[----:B---3--:R-:W-:-:S04]  /*04c0*/  IMAD R19, R19, R20, R21 ;  /* 0x0000001413137224 */ /* 0x008fc800078e0215 */
[----:B----4-:R-:W-:-:S04]  /*04d0*/  IMAD R17, R17, R18, R19 ;  /* 0x0000001211117224 */ /* 0x010fc800078e0213 */
[----:B-----5:R-:W-:-:S04]  /*04e0*/  IMAD R15, R15, R16, R17 ;  /* 0x000000100f0f7224 */ /* 0x020fc800078e0211 */
[----:B------:R-:W-:-:S04]  /*04f0*/  IMAD R4, R23, R4, R15 ;  /* 0x0000000417047224 */ /* 0x000fc800078e020f */
[----:B------:R-:W-:-:S04]  /*0500*/  IMAD R4, R24, R7, R4 ;  /* 0x0000000718047224 */ /* 0x000fc800078e0204 */
[----:B------:R-:W-:-:S04]  /*0510*/  IMAD R4, R25, R8, R4 ;  /* 0x0000000819047224 */ /* 0x000fc800078e0204 */
[----:B------:R-:W-:Y:S01]  /*0520*/  IMAD R12, R27, R10, R4 ;  /* 0x0000000a1b0c7224 */ /* 0x000fe200078e0204 */
[----:B------:R-:W-:Y:S06]  /*0530*/  BRA.U UP0, `(.L_x_1) ;  /* 0xfffffffd003c7547 */ /* 0x000fec000b83ffff */
.L_x_0:
[----:B------:R-:W-:-:S04]  /*0540*/  ULOP3.LUT UR6, UR20, 0x7, URZ, 0xc0, !UPT ;  /* 0x0000000714067892 */ /* 0x000fc8000f8ec0ff */
[----:B------:R-:W-:-:S09]  /*0550*/  UISETP.NE.AND UP0, UPT, UR6, URZ, UPT ;  /* 0x000000ff0600728c */ /* 0x000fd2000bf05270 */
[----:B------:R-:W-:Y:S05]  /*0560*/  BRA.U !UP0, `(.L_x_2) ;  /* 0x0000000508387547 */ /* 0x000fea000b800000 */
[----:B------:R-:W-:Y:S02]  /*0570*/  UISETP.GE.U32.AND UP0, UPT, UR6, 0x4, UPT ;  /* 0x000000040600788c */ /* 0x000fe4000bf06070 */
[----:B------:R-:W-:-:S04]  /*0580*/  ULOP3.LUT UR5, UR20, 0x3, URZ, 0xc0, !UPT ;  /* 0x0000000314057892 */ /* 0x000fc8000f8ec0ff */
[----:B------:R-:W-:-:S03]  /*0590*/  UISETP.NE.AND UP1, UPT, UR5, URZ, UPT ;  /* 0x000000ff0500728c */ /* 0x000fc6000bf25270 */
[----:B------:R-:W-:Y:S08]  /*05a0*/  BRA.U !UP0, `(.L_x_3) ;  /* 0x00000001087c7547 */ /* 0x000ff0000b800000 */
[----:B------:R-:W1:Y:S01]  /*05b0*/  LDC.64 R6, c[0x0][0x388] ;  /* 0x0000e200ff067b82 */ /* 0x000e620000000a00 */
[----:B------:R-:W2:Y:S01]  /*05c0*/  LDCU.64 UR6, c[0x0][0x380] ;  /* 0x00007000ff0677ac */ /* 0x000ea20008000a00 */
[----:B------:R-:W-:Y:S01]  /*05d0*/  IMAD.U32 R9, RZ, RZ, UR4 ;  /* 0x00000004ff097e24 */ /* 0x000fe2000f8e00ff */
[C---:B------:R-:W-:Y:S02]  /*05e0*/  IADD3 R3, PT, PT, R13.reuse, UR4, RZ ;  /* 0x000000040d037c10 */ /* 0x040fe4000fffe0ff */
[----:B------:R-:W-:Y:S01]  /*05f0*/  IADD3 R10, P0, PT, R13, UR4, RZ ;  /* 0x000000040d0a7c10 */ /* 0x000fe2000ff1e0ff */
[----:B------:R-:W-:Y:S01]  /*0600*/  IMAD R9, R9, UR20, R0 ;  /* 0x0000001409097c24 */ /* 0x000fe2000f8e0200 */
[----:B------:R-:W-:Y:S01]  /*0610*/  MOV R11, UR20 ;  /* 0x00000014000b7c02 */ /* 0x000fe20008000f00 */
[----:B------:R-:W3:Y:S01]  /*0620*/  LDC.64 R4, c[0x0][0x380] ;  /* 0x0000e000ff047b82 */ /* 0x000ee20000000a00 */
[----:B------:R-:W-:Y:S01]  /*0630*/  MOV R15, UR20 ;  /* 0x00000014000f7c02 */ /* 0x000fe20008000f00 */
[----:B-1----:R-:W-:Y:S01]  /*0640*/  IMAD.WIDE R6, R9, 0x4, R6 ;  /* 0x0000000409067825 */ /* 0x002fe200078e0206 */
[----:B------:R-:W-:-:S05]  /*0650*/  MOV R9, UR20 ;  /* 0x0000001400097c02 */ /* 0x000fca0008000f00 */
[----:B------:R-:W-:Y:S02]  /*0660*/  IMAD.WIDE R8, R9, 0x4, R6 ;  /* 0x0000000409087825 */ /* 0x000fe400078e0206 */
[----:B0-----:R-:W4:Y:S02]  /*0670*/  LDG.E R6, desc[UR18][R6.64] ;  /* 0x0000001206067981 */ /* 0x001f24000c1e1900 */
[----:B---3--:R-:W-:Y:S01]  /*0680*/  IMAD.WIDE.U32 R4, R3, 0x4, R4 ;  /* 0x0000000403047825 */ /* 0x008fe200078e0004 */
[----:B------:R-:W-:Y:S01]  /*0690*/  IADD3.X R3, PT, PT, RZ, RZ, RZ, P0, !PT ;  /* 0x000000ffff037210 */ /* 0x000fe200007fe4ff */
[----:B------:R-:W3:Y:S01]  /*06a0*/  LDG.E R17, desc[UR18][R8.64] ;  /* 0x0000001208117981 */ /* 0x000ee2000c1e1900 */
[----:B--2---:R-:W-:-:S03]  /*06b0*/  LEA R2, P0, R10, UR6, 0x2 ;  /* 0x000000060a027c11 */ /* 0x004fc6000f8010ff */
[----:B------:R-:W4:Y:S01]  /*06c0*/  LDG.E R5, desc[UR18][R4.64] ;  /* 0x0000001204057981 */ /* 0x000f22000c1e1900 */
[----:B------:R-:W-:Y:S01]  /*06d0*/  LEA.HI.X R3, R10, UR7, R3, 0x2, P0 ;  /* 0x000000070a037c11 */ /* 0x000fe200080f1403 */
[----:B------:R-:W-:-:S04]  /*06e0*/  IMAD.WIDE R10, R11, 0x4, R8 ;  /* 0x000000040b0a7825 */ /* 0x000fc800078e0208 */
[----:B------:R-:W3:Y:S01]  /*06f0*/  LDG.E R16, desc[UR18][R2.64+0x4] ;  /* 0x0000041202107981 */ /* 0x000ee2000c1e1900 */
[----:B------:R-:W-:-:S03]  /*0700*/  IMAD.WIDE R14, R15, 0x4, R10 ;  /* 0x000000040f0e7825 */ /* 0x000fc600078e020a */
[----:B------:R-:W2:Y:S04]  /*0710*/  LDG.E R19, desc[UR18][R10.64] ;  /* 0x000000120a137981 */ /* 0x000ea8000c1e1900 */
[----:B------:R-:W2:Y:S04]  /*0720*/  LDG.E R18, desc[UR18][R2.64+0x8] ;  /* 0x0000081202127981 */ /* 0x000ea8000c1e1900 */
[----:B------:R-:W5:Y:S04]  /*0730*/  LDG.E R20, desc[UR18][R2.64+0xc] ;  /* 0x00000c1202147981 */ /* 0x000f68000c1e1900 */
[----:B------:R-:W5:Y:S01]  /*0740*/  LDG.E R14, desc[UR18][R14.64] ;  /* 0x000000120e0e7981 */ /* 0x000f62000c1e1900 */
[----:B------:R-:W-:Y:S01]  /*0750*/  UIADD3 UR4, UPT, UPT, UR4, 0x4, URZ ;  /* 0x0000000404047890 */ /* 0x000fe2000fffe0ff */
[----:B----4-:R-:W-:-:S04]  /*0760*/  IMAD R5, R5, R6, R12 ;  /* 0x0000000605057224 */ /* 0x010fc800078e020c */
[----:B---3--:R-:W-:-:S04]  /*0770*/  IMAD R5, R16, R17, R5 ;  /* 0x0000001110057224 */ /* 0x008fc800078e0205 */
[----:B--2---:R-:W-:-:S04]  /*0780*/  IMAD R5, R18, R19, R5 ;  /* 0x0000001312057224 */ /* 0x004fc800078e0205 */
[----:B-----5:R-:W-:-:S07]  /*0790*/  IMAD R12, R20, R14, R5 ;  /* 0x0000000e140c7224 */ /* 0x020fce00078e0205 */
.L_x_3:
[----:B------:R-:W-:Y:S05]  /*07a0*/  BRA.U !UP1, `(.L_x_2) ;  /* 0x0000000109a87547 */ /* 0x000fea000b800000 */
[----:B------:R-:W-:Y:S01]  /*07b0*/  UISETP.NE.AND UP0, UPT, UR5, 0x1, UPT ;  /* 0x000000010500788c */ /* 0x000fe2000bf05270 */
[----:B------:R-:W-:Y:S01]  /*07c0*/  MOV R7, UR4 ;  /* 0x0000000400077c02 */ /* 0x000fe20008000f00 */
[----:B------:R-:W-:Y:S02]  /*07d0*/  ULOP3.LUT UR5, UR20, 0x1, URZ, 0xc0, !UPT ;  /* 0x0000000114057892 */ /* 0x000fe4000f8ec0ff */
[----:B------:R-:W-:Y:S02]  /*07e0*/  MOV R15, UR20 ;  /* 0x00000014000f7c02 */ /* 0x000fe40008000f00 */
[----:B------:R-:W-:Y:S01]  /*07f0*/  UISETP.NE.U32.AND UP1, UPT, UR5, 0x1, UPT ;  /* 0x000000010500788c */ /* 0x000fe2000bf25070 */
[----:B------:R-:W-:-:S04]  /*0800*/  PLOP3.LUT P1, PT, PT, PT, UP0, 0x80, 0x8 ;  /* 0x000000000008781c */ /* 0x000fc80003f2f008 */
[----:B------:R-:W1:Y:S01]  /*0810*/  @UP0 LDCU.128 UR8, c[0x0][0x380] ;  /* 0x00007000ff0807ac */ /* 0x000e620008000c00 */
[----:B------:R-:W-:Y:S01]  /*0820*/  PLOP3.LUT P0, PT, PT, PT, UP1, 0x80, 0x8 ;  /* 0x000000000008781c */ /* 0x000fe20003f0f018 */
[----:B------:R-:W2:Y:S04]  /*0830*/  @UP0 LDCU.64 UR6, c[0x0][0x380] ;  /* 0x00007000ff0607ac */ /* 0x000ea80008000a00 */
[----:B------:R-:W3:Y:S03]  /*0840*/  @!UP1 LDCU.128 UR12, c[0x0][0x380] ;  /* 0x00007000ff0c97ac */ /* 0x000ee60008000c00 */
[C---:B------:R-:W-:Y:S02]  /*0850*/  @P1 IADD3 R3, PT, PT, R13.reuse, UR4, RZ ;  /* 0x000000040d031c10 */ /* 0x040fe4000fffe0ff */
[----:B------:R-:W-:Y:S01]  /*0860*/  @P1 IADD3 R6, P2, PT, R13, UR4, RZ ;  /* 0x000000040d061c10 */ /* 0x000fe2000ff5e0ff */
[----:B------:R-:W-:Y:S01]  /*0870*/  @UP0 UIADD3 UR4, UPT, UPT, UR4, 0x2, URZ ;  /* 0x0000000204040890 */ /* 0x000fe2000fffe0ff */
[----:B-1----:R-:W-:Y:S01]  /*0880*/  MOV R11, UR9 ;  /* 0x00000009000b7c02 */ /* 0x002fe20008000f00 */
[----:B------:R-:W-:Y:S01]  /*0890*/  IMAD.U32 R10, RZ, RZ, UR8 ;  /* 0x00000008ff0a7e24 */ /* 0x000fe2000f8e00ff */
[----:B------:R-:W-:-:S02]  /*08a0*/  MOV R4, UR10 ;  /* 0x0000000a00047c02 */ /* 0x000fc40008000f00 */
[----:B------:R-:W-:Y:S01]  /*08b0*/  MOV R5, UR11 ;  /* 0x0000000b00057c02 */ /* 0x000fe20008000f00 */
[----:B------:R-:W-:-:S04]  /*08c0*/  @P1 IMAD.WIDE.U32 R10, R3, 0x4, R10 ;  /* 0x00000004030a1825 */ /* 0x000fc800078e000a */
[----:B------:R-:W-:Y:S01]  /*08d0*/  @P1 IMAD R3, R7, UR20, R0 ;  /* 0x0000001407031c24 */ /* 0x000fe2000f8e0200 */
[----:B------:R-:W-:Y:S01]  /*08e0*/  @P1 IADD3.X R7, PT, PT, RZ, RZ, RZ, P2, !PT ;  /* 0x000000ffff071210 */ /* 0x000fe200017fe4ff */
[----:B------:R-:W-:Y:S01]  /*08f0*/  IMAD.U32 R19, RZ, RZ, UR4 ;  /* 0x00000004ff137e24 */ /* 0x000fe2000f8e00ff */
[C---:B--2---:R-:W-:Y:S01]  /*0900*/  @P1 LEA R2, P2, R6.reuse, UR6, 0x2 ;  /* 0x0000000606021c11 */ /* 0x044fe2000f8410ff */
[----:B------:R-:W-:Y:S01]  /*0910*/  @P1 IMAD.WIDE R4, R3, 0x4, R4 ;  /* 0x0000000403041825 */ /* 0x000fe200078e0204 */
[----:B------:R-:W-:Y:S01]  /*0920*/  @!P0 IADD3 R17, PT, PT, R13, UR4, RZ ;  /* 0x000000040d118c10 */ /* 0x000fe2000fffe0ff */
[----:B0-----:R-:W2:Y:S01]  /*0930*/  @P1 LDG.E R11, desc[UR18][R10.64] ;  /* 0x000000120a0b1981 */ /* 0x001ea2000c1e1900 */
[----:B------:R-:W-:Y:S01]  /*0940*/  @P1 LEA.HI.X R3, R6, UR7, R7, 0x2, P2 ;  /* 0x0000000706031c11 */ /* 0x000fe200090f1407 */
[----:B------:R-:W-:Y:S01]  /*0950*/  @!P0 IMAD R19, R19, UR20, R0 ;  /* 0x0000001413138c24 */ /* 0x000fe2000f8e0200 */
[----:B---3--:R-:W-:Y:S01]  /*0960*/  MOV R6, UR12 ;  /* 0x0000000c00067c02 */ /* 0x008fe20008000f00 */
[----:B------:R-:W-:Y:S01]  /*0970*/  @P1 IMAD.WIDE R14, R15, 0x4, R4 ;  /* 0x000000040f0e1825 */ /* 0x000fe200078e0204 */
[----:B------:R-:W-:Y:S01]  /*0980*/  MOV R7, UR13 ;  /* 0x0000000d00077c02 */ /* 0x000fe20008000f00 */
[----:B------:R-:W2:Y:S01]  /*0990*/  @P1 LDG.E R4, desc[UR18][R4.64] ;  /* 0x0000001204041981 */ /* 0x000ea2000c1e1900 */
[----:B------:R-:W-:-:S02]  /*09a0*/  MOV R8, UR14 ;  /* 0x0000000e00087c02 */ /* 0x000fc40008000f00 */
[----:B------:R-:W-:Y:S01]  /*09b0*/  MOV R9, UR15 ;  /* 0x0000000f00097c02 */ /* 0x000fe20008000f00 */
[----:B------:R-:W-:Y:S01]  /*09c0*/  @!P0 IMAD.WIDE.U32 R6, R17, 0x4, R6 ;  /* 0x0000000411068825 */ /* 0x000fe200078e0006 */
[----:B------:R-:W3:Y:S03]  /*09d0*/  @P1 LDG.E R14, desc[UR18][R14.64] ;  /* 0x000000120e0e1981 */ /* 0x000ee6000c1e1900 */
[----:B------:R-:W-:Y:S01]  /*09e0*/  @!P0 IMAD.WIDE R8, R19, 0x4, R8 ;  /* 0x0000000413088825 */ /* 0x000fe200078e0208 */
[----:B------:R-:W3:Y:S04]  /*09f0*/  @P1 LDG.E R2, desc[UR18][R2.64+0x4] ;  /* 0x0000041202021981 */ /* 0x000ee8000c1e1900 */
[----:B------:R-:W4:Y:S04]  /*0a00*/  @!P0 LDG.E R7, desc[UR18][R6.64] ;  /* 0x0000001206078981 */ /* 0x000f28000c1e1900 */
[----:B------:R-:W4:Y:S01]  /*0a10*/  @!P0 LDG.E R8, desc[UR18][R8.64] ;  /* 0x0000001208088981 */ /* 0x000f22000c1e1900 */
[----:B--2---:R-:W-:-:S04]  /*0a20*/  @P1 IMAD R11, R11, R4, R12 ;  /* 0x000000040b0b1224 */ /* 0x004fc800078e020c */
[----:B---3--:R-:W-:-:S04]  /*0a30*/  @P1 IMAD R12, R2, R14, R11 ;  /* 0x0000000e020c1224 */ /* 0x008fc800078e020b */
[----:B----4-:R-:W-:-:S07]  /*0a40*/  @!P0 IMAD R12, R7, R8, R12 ;  /* 0x00000008070c8224 */ /* 0x010fce00078e020c */
.L_x_2:
[----:B------:R-:W1:Y:S01]  /*0a50*/  LDC.64 R2, c[0x0][0x390] ;  /* 0x0000e400ff027b82 */ /* 0x000e620000000a00 */
[----:B------:R-:W-:-:S05]  /*0a60*/  IADD3 R13, PT, PT, R0, R13, RZ ;  /* 0x0000000d000d7210 */ /* 0x000fca0007ffe0ff */
[----:B-1----:R-:W-:-:S05]  /*0a70*/  IMAD.WIDE R2, R13, 0x4, R2 ;  /* 0x000000040d027825 */ /* 0x002fca00078e0202 */
[----:B0-----:R-:W-:Y:S01]  /*0a80*/  STG.E desc[UR18][R2.64], R12 ;  /* 0x0000000c02007986 */ /* 0x001fe2000c101912 */
[----:B------:R-:W-:Y:S05]  /*0a90*/  EXIT ;  /* 0x000000000000794d */ /* 0x000fea0003800000 */
.L_x_4:
[----:B------:R-:W-:-:S00]  /*0aa0*/  BRA `(.L_x_4) ;  /* 0xfffffffc00fc7947 */ /* 0x000fc0000383ffff */
[----:B------:R-:W-:-:S00]  /*0ab0*/  NOP ;  /* 0x0000000000007918 */ /* 0x000fc00000000000 */
        /* <DEDUP_REMOVED lines=12> */
.L_x_5:


//--------------------- .nv.shared.reserved.0     --------------------------
	.section	.nv.shared.reserved.0,"aw",@nobits
	.weak		__nv_reservedSMEM_offset_0_alias
	.size		__nv_reservedSMEM_offset_0_alias, 0, 64
	.other		__nv_reservedSMEM_offset_0_alias,@"STO_CUDA_RESERVED_SHARED STV_DEFAULT"
__nv_reservedSMEM_offset_0_alias:
	.zero		0
	.zero		64


//--------------------- .nv.constant0._Z14multiplicationPiS_S_i --------------------------
	.section	.nv.constant0._Z14multiplicationPiS_S_i,"a",@progbits
	.sectionflags	@""
	.align	4
.nv.constant0._Z14multiplicationPiS_S_i:
	.zero		924


//--------------------- SYMBOLS --------------------------

	.type		.nv.reservedSmem.offset0,@object
	.size		.nv.reservedSmem.offset0,0x4
